//
// Generated by NVIDIA NVVM Compiler
//
// Compiler Build ID: CL-36424714
// Cuda compilation tools, release 13.0, V13.0.88
// Based on NVVM 20.0.0
//

.version 9.0
.target sm_100
.address_size 64

	// .globl	default_function_kernel_1

.visible .entry default_function_kernel_1(
	.param .u64 .ptr .align 1 default_function_kernel_1_param_0,
	.param .u64 .ptr .align 1 default_function_kernel_1_param_1,
	.param .u64 .ptr .align 1 default_function_kernel_1_param_2
)
.maxntid 16
{
	.reg .pred 	%p<11>;
	.reg .b32 	%r<13>;
	.reg .b32 	%f<69>;
	.reg .b64 	%rd<12>;

	ld.param.u64 	%rd1, [default_function_kernel_1_param_0];
	ld.param.u64 	%rd2, [default_function_kernel_1_param_1];
	ld.param.u64 	%rd3, [default_function_kernel_1_param_2];
	cvta.to.global.u64 	%rd4, %rd3;
	cvta.to.global.u64 	%rd5, %rd2;
	mov.u32 	%r1, %tid.x;
	mul.wide.u32 	%rd6, %r1, 4;
	add.s64 	%rd7, %rd5, %rd6;
	ld.global.nc.f32 	%f1, [%rd7];
	add.s64 	%rd8, %rd4, %rd6;
	ld.global.nc.f32 	%f9, [%rd8];
	fma.rn.f32 	%f2, %f9, 0f38D1B717, 0f40000000;
	abs.f32 	%f3, %f2;
	setp.eq.f32 	%p1, %f2, 0f3F800000;
	mov.f32 	%f68, 0f3F800000;
	@%p1 bra 	$L__BB0_7;
	setp.num.f32 	%p2, %f3, %f3;
	@%p2 bra 	$L__BB0_3;
	mov.f32 	%f66, 0f3F400000;
	add.rn.f32 	%f68, %f2, %f66;
	bra.uni 	$L__BB0_7;
$L__BB0_3:
	setp.neu.f32 	%p3, %f2, 0f00000000;
	setp.neu.f32 	%p4, %f3, 0f7F800000;
	and.pred  	%p5, %p3, %p4;
	@%p5 bra 	$L__BB0_5;
	add.f32 	%f65, %f2, %f2;
	mov.b32 	%r11, %f65;
	and.b32  	%r12, %r11, 2147483647;
	mov.b32 	%f68, %r12;
	bra.uni 	$L__BB0_7;
$L__BB0_5:
	setp.lt.f32 	%p6, %f3, 0f00800000;
	mul.f32 	%f10, %f3, 0f4B800000;
	selp.f32 	%f11, %f10, %f3, %p6;
	mov.b32 	%r2, %f11;
	add.s32 	%r3, %r2, -1060439283;
	and.b32  	%r4, %r3, -8388608;
	sub.s32 	%r5, %r2, %r4;
	mov.b32 	%f12, %r5;
	cvt.rn.f32.s32 	%f13, %r4;
	selp.f32 	%f14, 0fC1C00000, 0f00000000, %p6;
	fma.rn.f32 	%f15, %f13, 0f34000000, %f14;
	add.f32 	%f16, %f12, 0fBF800000;
	add.f32 	%f17, %f12, 0f3F800000;
	rcp.approx.ftz.f32 	%f18, %f17;
	add.f32 	%f19, %f16, %f16;
	mul.f32 	%f20, %f19, %f18;
	mul.f32 	%f21, %f20, %f20;
	neg.f32 	%f22, %f20;
	sub.f32 	%f23, %f16, %f20;
	add.f32 	%f24, %f23, %f23;
	fma.rn.f32 	%f25, %f22, %f16, %f24;
	mul.rn.f32 	%f26, %f18, %f25;
	fma.rn.f32 	%f27, %f21, 0f3A2C32E4, 0f3B52E7DB;
	fma.rn.f32 	%f28, %f27, %f21, 0f3C93BB73;
	fma.rn.f32 	%f29, %f28, %f21, 0f3DF6384F;
	mul.rn.f32 	%f30, %f29, %f21;
	fma.rn.f32 	%f31, %f20, 0f3FB8AA3B, %f15;
	mul.f32 	%f32, %f30, 0f40400000;
	sub.f32 	%f33, %f15, %f31;
	fma.rn.f32 	%f34, %f20, 0f3FB8AA3B, %f33;
	fma.rn.f32 	%f35, %f26, 0f3FB8AA3B, %f34;
	fma.rn.f32 	%f36, %f20, 0f32A55E34, %f35;
	fma.rn.f32 	%f37, %f32, %f26, %f36;
	fma.rn.f32 	%f38, %f30, %f20, %f37;
	add.rn.f32 	%f39, %f31, %f38;
	mov.f32 	%f40, 0f3F400000;
	mul.rn.f32 	%f41, %f39, %f40;
	cvt.rni.f32.f32 	%f42, %f41;
	sub.f32 	%f43, %f41, %f42;
	neg.f32 	%f44, %f41;
	fma.rn.f32 	%f45, %f39, 0f3F400000, %f44;
	neg.f32 	%f46, %f31;
	add.rn.f32 	%f47, %f39, %f46;
	neg.f32 	%f48, %f47;
	add.rn.f32 	%f49, %f38, %f48;
	fma.rn.f32 	%f50, %f49, 0f3F400000, %f45;
	add.f32 	%f51, %f43, %f50;
	setp.gt.f32 	%p7, %f42, 0f00000000;
	selp.b32 	%r6, 0, -2097152000, %p7;
	setp.geu.f32 	%p8, %f2, 0f00000000;
	setp.lt.f32 	%p9, %f41, 0f00000000;
	selp.f32 	%f52, 0f00000000, 0f7F800000, %p9;
	abs.f32 	%f53, %f41;
	setp.gt.f32 	%p10, %f53, 0f43180000;
	cvt.rzi.s32.f32 	%r7, %f42;
	shl.b32 	%r8, %r7, 23;
	sub.s32 	%r9, %r8, %r6;
	mov.b32 	%f54, %r9;
	add.s32 	%r10, %r6, 2130706432;
	mov.b32 	%f55, %r10;
	fma.rn.f32 	%f56, %f51, 0f391FCB8E, 0f3AAF85ED;
	fma.rn.f32 	%f57, %f56, %f51, 0f3C1D9856;
	fma.rn.f32 	%f58, %f57, %f51, 0f3D6357BB;
	fma.rn.f32 	%f59, %f58, %f51, 0f3E75FDEC;
	fma.rn.f32 	%f60, %f59, %f51, 0f3F317218;
	fma.rn.f32 	%f61, %f60, %f51, 0f3F800000;
	mul.f32 	%f62, %f61, %f55;
	mul.f32 	%f63, %f62, %f54;
	selp.f32 	%f68, %f52, %f63, %p10;
	@%p8 bra 	$L__BB0_7;
	mov.f32 	%f68, 0f7FFFFFFF;
$L__BB0_7:
	cvta.to.global.u64 	%rd9, %rd1;
	div.rn.f32 	%f67, %f1, %f68;
	add.s64 	%rd11, %rd9, %rd6;
	st.global.f32 	[%rd11], %f67;
	ret;

}
	// .globl	default_function_kernel
.visible .entry default_function_kernel(
	.param .u64 .ptr .align 1 default_function_kernel_param_0,
	.param .u64 .ptr .align 1 default_function_kernel_param_1
)
.maxntid 16
{
	.reg .b32 	%r<2>;
	.reg .b32 	%f<3>;
	.reg .b64 	%rd<8>;

	ld.param.u64 	%rd1, [default_function_kernel_param_0];
	ld.param.u64 	%rd2, [default_function_kernel_param_1];
	cvta.to.global.u64 	%rd3, %rd1;
	cvta.to.global.u64 	%rd4, %rd2;
	mov.u32 	%r1, %tid.x;
	mul.wide.u32 	%rd5, %r1, 4;
	add.s64 	%rd6, %rd4, %rd5;
	add.s64 	%rd7, %rd3, %rd5;
	ld.global.nc.f32 	%f1, [%rd7];
	fma.rn.f32 	%f2, %f1, %f1, 0f00000000;
	st.global.f32 	[%rd6], %f2;
	ret;

}


// ===== COMPILED SASS (sm_100) =====

	.target	sm_100

	.elftype	@"ET_EXEC"


//--------------------- .note.nv.tkinfo           --------------------------
	.section	.note.nv.tkinfo,"",@"SHT_NOTE"
	.sectionflags	@"SHF_NOTE_NV_TKINFO"
	.tkinfo
        /*0018*/ 	.word	0x00000002
        /*0030*/ 	.string	""
        /*0030*/ 	.string	"ptxas"
        /*0030*/ 	.string	"Cuda compilation tools, release 13.0, V13.0.88"
        /*0030*/ 	.string	"Build cuda_13.0.r13.0/compiler.36424714_0"
        /*0030*/ 	.string	"-arch sm_100 -m 64 "



//--------------------- .note.nv.cuinfo           --------------------------
	.section	.note.nv.cuinfo,"",@"SHT_NOTE"
	.sectionflags	@"SHF_NOTE_NV_CUINFO"
        /*0018*/ 	.short	0x0002
        /*001a*/ 	.short	0x0064
        /*001c*/ 	.short	0x0082
	.zero		2


//--------------------- .nv.info                  --------------------------
	.section	.nv.info,"",@"SHT_CUDA_INFO"
	.align	4


	//----- nvinfo : EIATTR_REGCOUNT
	.align		4
        /*0000*/ 	.byte	0x04, 0x2f
        /*0002*/ 	.short	(.L_1 - .L_0)
	.align		4
.L_0:
        /*0004*/ 	.word	index@(default_function_kernel_1)
        /*0008*/ 	.word	0x00000010


	//----- nvinfo : EIATTR_FRAME_SIZE
	.align		4
.L_1:
        /*000c*/ 	.byte	0x04, 0x11
        /*000e*/ 	.short	(.L_3 - .L_2)
	.align		4
.L_2:
        /*0010*/ 	.word	index@($__internal_0_$__cuda_sm3x_div_rn_noftz_f32_slowpath)
        /*0014*/ 	.word	0x00000000


	//----- nvinfo : EIATTR_FRAME_SIZE
	.align		4
.L_3:
        /*0018*/ 	.byte	0x04, 0x11
        /*001a*/ 	.short	(.L_5 - .L_4)
	.align		4
.L_4:
        /*001c*/ 	.word	index@(default_function_kernel_1)
        /*0020*/ 	.word	0x00000000


	//----- nvinfo : EIATTR_REGCOUNT
	.align		4
.L_5:
        /*0024*/ 	.byte	0x04, 0x2f
        /*0026*/ 	.short	(.L_7 - .L_6)
	.align		4
.L_6:
        /*0028*/ 	.word	index@(default_function_kernel)
        /*002c*/ 	.word	0x0000000a


	//----- nvinfo : EIATTR_FRAME_SIZE
	.align		4
.L_7:
        /*0030*/ 	.byte	0x04, 0x11
        /*0032*/ 	.short	(.L_9 - .L_8)
	.align		4
.L_8:
        /*0034*/ 	.word	index@(default_function_kernel)
        /*0038*/ 	.word	0x00000000


	//----- nvinfo : EIATTR_MIN_STACK_SIZE
	.align		4
.L_9:
        /*003c*/ 	.byte	0x04, 0x12
        /*003e*/ 	.short	(.L_11 - .L_10)
	.align		4
.L_10:
        /*0040*/ 	.word	index@(default_function_kernel)
        /*0044*/ 	.word	0x00000000


	//----- nvinfo : EIATTR_MIN_STACK_SIZE
	.align		4
.L_11:
        /*0048*/ 	.byte	0x04, 0x12
        /*004a*/ 	.short	(.L_13 - .L_12)
	.align		4
.L_12:
        /*004c*/ 	.word	index@(default_function_kernel_1)
        /*0050*/ 	.word	0x00000000
.L_13:


//--------------------- .nv.compat                --------------------------
	.section	.nv.compat,"",@"SHT_CUDA_COMPAT_INFO"
	.align	4
        /*0000*/ 	.byte	0x02, 0x09, 0x00, 0x00, 0x02, 0x02, 0x01, 0x00, 0x02, 0x05, 0x05, 0x00, 0x03, 0x07, 0x01, 0x01
        /*0010*/ 	.byte	0x02, 0x03, 0x00, 0x00, 0x02, 0x06, 0x01, 0x00, 0x04, 0x0b, 0x08, 0x00, 0x01, 0x00, 0x00, 0x00
        /*0020*/ 	.byte	0x00, 0x00, 0x00, 0x00


//--------------------- .nv.info.default_function_kernel --------------------------
	.section	.nv.info.default_function_kernel,"",@"SHT_CUDA_INFO"
	.sectionflags	@""
	.align	4


	//----- nvinfo : EIATTR_CUDA_API_VERSION
	.align		4
        /*0000*/ 	.byte	0x04, 0x37
        /*0002*/ 	.short	(.L_15 - .L_14)
.L_14:
        /*0004*/ 	.word	0x00000082


	//----- nvinfo : EIATTR_KPARAM_INFO
	.align		4
.L_15:
        /*0008*/ 	.byte	0x04, 0x17
        /*000a*/ 	.short	(.L_17 - .L_16)
.L_16:
        /*000c*/ 	.word	0x00000000
        /*0010*/ 	.short	0x0001
        /*0012*/ 	.short	0x0008
        /*0014*/ 	.byte	0x00, 0xf5, 0x21, 0x00


	//----- nvinfo : EIATTR_KPARAM_INFO
	.align		4
.L_17:
        /*0018*/ 	.byte	0x04, 0x17
        /*001a*/ 	.short	(.L_19 - .L_18)
.L_18:
        /*001c*/ 	.word	0x00000000
        /*0020*/ 	.short	0x0000
        /*0022*/ 	.short	0x0000
        /*0024*/ 	.byte	0x00, 0xf5, 0x21, 0x00


	//----- nvinfo : EIATTR_SPARSE_MMA_MASK
	.align		4
.L_19:
        /*0028*/ 	.byte	0x03, 0x50
        /*002a*/ 	.short	0x0000


	//----- nvinfo : EIATTR_MAXREG_COUNT
	.align		4
        /*002c*/ 	.byte	0x03, 0x1b
        /*002e*/ 	.short	0x00ff


	//----- nvinfo : EIATTR_MERCURY_ISA_VERSION
	.align		4
        /*0030*/ 	.byte	0x03, 0x5f
        /*0032*/ 	.short	0x0101


	//----- nvinfo : EIATTR_VRC_CTA_INIT_COUNT
	.align		4
        /*0034*/ 	.byte	0x02, 0x4a
	.zero		1
	.zero		1


	//----- nvinfo : EIATTR_EXIT_INSTR_OFFSETS
	.align		4
        /*0038*/ 	.byte	0x04, 0x1c
        /*003a*/ 	.short	(.L_21 - .L_20)


	//   ....[0]....
.L_20:
        /*003c*/ 	.word	0x000000a0


	//----- nvinfo : EIATTR_MAX_THREADS
	.align		4
.L_21:
        /*0040*/ 	.byte	0x04, 0x05
        /*0042*/ 	.short	(.L_23 - .L_22)
.L_22:
        /*0044*/ 	.word	0x00000010
        /*0048*/ 	.word	0x00000001
        /*004c*/ 	.word	0x00000001


	//----- nvinfo : EIATTR_CBANK_PARAM_SIZE
	.align		4
.L_23:
        /*0050*/ 	.byte	0x03, 0x19
        /*0052*/ 	.short	0x0010


	//----- nvinfo : EIATTR_PARAM_CBANK
	.align		4
        /*0054*/ 	.byte	0x04, 0x0a
        /*0056*/ 	.short	(.L_25 - .L_24)
	.align		4
.L_24:
        /*0058*/ 	.word	index@(.nv.constant0.default_function_kernel)
        /*005c*/ 	.short	0x0380
        /*005e*/ 	.short	0x0010


	//----- nvinfo : EIATTR_SW_WAR
	.align		4
.L_25:
        /*0060*/ 	.byte	0x04, 0x36
        /*0062*/ 	.short	(.L_27 - .L_26)
.L_26:
        /*0064*/ 	.word	0x00000008
.L_27:


//--------------------- .nv.info.default_function_kernel_1 --------------------------
	.section	.nv.info.default_function_kernel_1,"",@"SHT_CUDA_INFO"
	.sectionflags	@""
	.align	4


	//----- nvinfo : EIATTR_CUDA_API_VERSION
	.align		4
        /*0000*/ 	.byte	0x04, 0x37
        /*0002*/ 	.short	(.L_29 - .L_28)
.L_28:
        /*0004*/ 	.word	0x00000082


	//----- nvinfo : EIATTR_KPARAM_INFO
	.align		4
.L_29:
        /*0008*/ 	.byte	0x04, 0x17
        /*000a*/ 	.short	(.L_31 - .L_30)
.L_30:
        /*000c*/ 	.word	0x00000000
        /*0010*/ 	.short	0x0002
        /*0012*/ 	.short	0x0010
        /*0014*/ 	.byte	0x00, 0xf5, 0x21, 0x00


	//----- nvinfo : EIATTR_KPARAM_INFO
	.align		4
.L_31:
        /*0018*/ 	.byte	0x04, 0x17
        /*001a*/ 	.short	(.L_33 - .L_32)
.L_32:
        /*001c*/ 	.word	0x00000000
        /*0020*/ 	.short	0x0001
        /*0022*/ 	.short	0x0008
        /*0024*/ 	.byte	0x00, 0xf5, 0x21, 0x00


	//----- nvinfo : EIATTR_KPARAM_INFO
	.align		4
.L_33:
        /*0028*/ 	.byte	0x04, 0x17
        /*002a*/ 	.short	(.L_35 - .L_34)
.L_34:
        /*002c*/ 	.word	0x00000000
        /*0030*/ 	.short	0x0000
        /*0032*/ 	.short	0x0000
        /*0034*/ 	.byte	0x00, 0xf5, 0x21, 0x00


	//----- nvinfo : EIATTR_SPARSE_MMA_MASK
	.align		4
.L_35:
        /*0038*/ 	.byte	0x03, 0x50
        /*003a*/ 	.short	0x0000


	//----- nvinfo : EIATTR_MAXREG_COUNT
	.align		4
        /*003c*/ 	.byte	0x03, 0x1b
        /*003e*/ 	.short	0x00ff


	//----- nvinfo : EIATTR_MERCURY_ISA_VERSION
	.align		4
        /*0040*/ 	.byte	0x03, 0x5f
        /*0042*/ 	.short	0x0101


	//----- nvinfo : EIATTR_VRC_CTA_INIT_COUNT
	.align		4
        /*0044*/ 	.byte	0x02, 0x4a
	.zero		1
	.zero		1


	//----- nvinfo : EIATTR_EXIT_INSTR_OFFSETS
	.align		4
        /*0048*/ 	.byte	0x04, 0x1c
        /*004a*/ 	.short	(.L_37 - .L_36)


	//   ....[0]....
.L_36:
        /*004c*/ 	.word	0x00000640


	//----- nvinfo : EIATTR_MAX_THREADS
	.align		4
.L_37:
        /*0050*/ 	.byte	0x04, 0x05
        /*0052*/ 	.short	(.L_39 - .L_38)
.L_38:
        /*0054*/ 	.word	0x00000010
        /*0058*/ 	.word	0x00000001
        /*005c*/ 	.word	0x00000001


	//----- nvinfo : EIATTR_CRS_STACK_SIZE
	.align		4
.L_39:
        /*0060*/ 	.byte	0x04, 0x1e
        /*0062*/ 	.short	(.L_41 - .L_40)
.L_40:
        /*0064*/ 	.word	0x00000000


	//----- nvinfo : EIATTR_CBANK_PARAM_SIZE
	.align		4
.L_41:
        /*0068*/ 	.byte	0x03, 0x19
        /*006a*/ 	.short	0x0018


	//----- nvinfo : EIATTR_PARAM_CBANK
	.align		4
        /*006c*/ 	.byte	0x04, 0x0a
        /*006e*/ 	.short	(.L_43 - .L_42)
	.align		4
.L_42:
        /*0070*/ 	.word	index@(.nv.constant0.default_function_kernel_1)
        /*0074*/ 	.short	0x0380
        /*0076*/ 	.short	0x0018


	//----- nvinfo : EIATTR_SW_WAR
	.align		4
.L_43:
        /*0078*/ 	.byte	0x04, 0x36
        /*007a*/ 	.short	(.L_45 - .L_44)
.L_44:
        /*007c*/ 	.word	0x00000008
.L_45:


//--------------------- .nv.callgraph             --------------------------
	.section	.nv.callgraph,"",@"SHT_CUDA_CALLGRAPH"
	.align	4
	.sectionentsize	8
	.align		4
        /*0000*/ 	.word	0x00000000
	.align		4
        /*0004*/ 	.word	0xffffffff
	.align		4
        /*0008*/ 	.word	0x00000000
	.align		4
        /*000c*/ 	.word	0xfffffffe
	.align		4
        /*0010*/ 	.word	0x00000000
	.align		4
        /*0014*/ 	.word	0xfffffffd
	.align		4
        /*0018*/ 	.word	0x00000000
	.align		4
        /*001c*/ 	.word	0xfffffffc


//--------------------- .text.default_function_kernel --------------------------
	.section	.text.default_function_kernel,"ax",@progbits
	.align	128
        .global         default_function_kernel
        .type           default_function_kernel,@function
        .size           default_function_kernel,(.L_x_18 - default_function_kernel)
        .other          default_function_kernel,@"STO_CUDA_ENTRY STV_DEFAULT"
default_function_kernel:
.text.default_function_kernel:
[----:B------:R-:W-:Y:S01]  /*0000*/  LDC R1, c[0x0][0x37c] ;  /* 0x0000df00ff017b82 */ /* 0x000fe20000000800 */
[----:B------:R-:W0:Y:S07]  /*0010*/  S2R R7, SR_TID.X ;  /* 0x0000000000077919 */ /* 0x000e2e0000002100 */
[----:B------:R-:W0:Y:S01]  /*0020*/  LDC.64 R4, c[0x0][0x380] ;  /* 0x0000e000ff047b82 */ /* 0x000e220000000a00 */
[----:B------:R-:W1:Y:S07]  /*0030*/  LDCU.64 UR4, c[0x0][0x358] ;  /* 0x00006b00ff0477ac */ /* 0x000e6e0008000a00 */
[----:B------:R-:W2:Y:S01]  /*0040*/  LDC.64 R2, c[0x0][0x388] ;  /* 0x0000e200ff027b82 */ /* 0x000ea20000000a00 */
[----:B0-----:R-:W-:-:S05]  /*0050*/  IMAD.WIDE.U32 R4, R7, 0x4, R4 ;  /* 0x0000000407047825 */ /* 0x001fca00078e0004 */
[----:B-1----:R-:W3:Y:S01]  /*0060*/  LDG.E.CONSTANT R0, desc[UR4][R4.64] ;  /* 0x0000000404007981 */ /* 0x002ee2000c1e9900 */
[----:B--2---:R-:W-:-:S04]  /*0070*/  IMAD.WIDE.U32 R2, R7, 0x4, R2 ;  /* 0x0000000407027825 */ /* 0x004fc800078e0002 */
[----:B---3--:R-:W-:-:S05]  /*0080*/  FFMA R7, R0, R0, RZ ;  /* 0x0000000000077223 */ /* 0x008fca00000000ff */
[----:B------:R-:W-:Y:S01]  /*0090*/  STG.E desc[UR4][R2.64], R7 ;  /* 0x0000000702007986 */ /* 0x000fe2000c101904 */
[----:B------:R-:W-:Y:S05]  /*00a0*/  EXIT ;  /* 0x000000000000794d */ /* 0x000fea0003800000 */
.L_x_0:
[----:B------:R-:W-:-:S00]  /*00b0*/  BRA `(.L_x_0) ;  /* 0xfffffffc00fc7947 */ /* 0x000fc0000383ffff */
[----:B------:R-:W-:-:S00]  /*00c0*/  NOP ;  /* 0x0000000000007918 */ /* 0x000fc00000000000 */
        /* <DEDUP_REMOVED lines=11> */
.L_x_18:


//--------------------- .text.default_function_kernel_1 --------------------------
	.section	.text.default_function_kernel_1,"ax",@progbits
	.align	128
        .global         default_function_kernel_1
        .type           default_function_kernel_1,@function
        .size           default_function_kernel_1,(.L_x_17 - default_function_kernel_1)
        .other          default_function_kernel_1,@"STO_CUDA_ENTRY STV_DEFAULT"
default_function_kernel_1:
.text.default_function_kernel_1:
[----:B------:R-:W-:Y:S01]  /*0000*/  LDC R1, c[0x0][0x37c] ;  /* 0x0000df00ff017b82 */ /* 0x000fe20000000800 */
[----:B------:R-:W0:Y:S07]  /*0010*/  S2R R2, SR_TID.X ;  /* 0x0000000000027919 */ /* 0x000e2e0000002100 */
[----:B------:R-:W0:Y:S01]  /*0020*/  LDC.64 R6, c[0x0][0x390] ;  /* 0x0000e400ff067b82 */ /* 0x000e220000000a00 */
[----:B------:R-:W1:Y:S07]  /*0030*/  LDCU.64 UR4, c[0x0][0x358] ;  /* 0x00006b00ff0477ac */ /* 0x000e6e0008000a00 */
[----:B------:R-:W2:Y:S01]  /*0040*/  LDC.64 R4, c[0x0][0x388] ;  /* 0x0000e200ff047b82 */ /* 0x000ea20000000a00 */
[----:B0-----:R-:W-:-:S06]  /*0050*/  IMAD.WIDE.U32 R6, R2, 0x4, R6 ;  /* 0x0000000402067825 */ /* 0x001fcc00078e0006 */
[----:B-1----:R-:W3:Y:S01]  /*0060*/  LDG.E.CONSTANT R6, desc[UR4][R6.64] ;  /* 0x0000000406067981 */ /* 0x002ee2000c1e9900 */
[----:B--2---:R-:W-:-:S05]  /*0070*/  IMAD.WIDE.U32 R4, R2, 0x4, R4 ;  /* 0x0000000402047825 */ /* 0x004fca00078e0004 */
[----:B------:R0:W5:Y:S01]  /*0080*/  LDG.E.CONSTANT R0, desc[UR4][R4.64] ;  /* 0x0000000404007981 */ /* 0x000162000c1e9900 */
[----:B------:R-:W-:Y:S01]  /*0090*/  HFMA2 R3, -RZ, RZ, 0.60205078125, -0.443115234375 ;  /* 0x38d1b717ff037431 */ /* 0x000fe200000001ff */
[----:B------:R-:W-:Y:S01]  /*00a0*/  BSSY.RECONVERGENT B0, `(.L_x_1) ;  /* 0x0000049000007945 */ /* 0x000fe20003800200 */
[----:B------:R-:W-:-:S03]  /*00b0*/  MOV R9, 0x3f800000 ;  /* 0x3f80000000097802 */ /* 0x000fc60000000f00 */
[----:B---3--:R-:W-:-:S05]  /*00c0*/  FFMA R3, R6, R3, 2 ;  /* 0x4000000006037423 */ /* 0x008fca0000000003 */
[----:B------:R-:W-:-:S13]  /*00d0*/  FSETP.NEU.AND P0, PT, R3, 1, PT ;  /* 0x3f8000000300780b */ /* 0x000fda0003f0d000 */
[----:B0-----:R-:W-:Y:S05]  /*00e0*/  @!P0 BRA `(.L_x_2) ;  /* 0x0000000400108947 */ /* 0x001fea0003800000 */
[----:B------:R-:W-:-:S13]  /*00f0*/  FSETP.NAN.AND P0, PT, |R3|, |R3|, PT ;  /* 0x400000030300720b */ /* 0x000fda0003f08200 */
[----:B------:R-:W-:Y:S01]  /*0100*/  @P0 FADD R9, R3, 0.75 ;  /* 0x3f40000003090421 */ /* 0x000fe20000000000 */
[----:B------:R-:W-:Y:S06]  /*0110*/  @P0 BRA `(.L_x_2) ;  /* 0x0000000400040947 */ /* 0x000fec0003800000 */
[----:B------:R-:W-:-:S04]  /*0120*/  FSETP.NEU.AND P0, PT, |R3|, +INF , PT ;  /* 0x7f8000000300780b */ /* 0x000fc80003f0d200 */
[----:B------:R-:W-:-:S13]  /*0130*/  FSETP.NEU.AND P0, PT, R3, RZ, P0 ;  /* 0x000000ff0300720b */ /* 0x000fda000070d000 */
[----:B------:R-:W-:-:S05]  /*0140*/  @!P0 FADD R9, R3, R3 ;  /* 0x0000000303098221 */ /* 0x000fca0000000000 */
[----:B------:R-:W-:Y:S01]  /*0150*/  @!P0 LOP3.LUT R9, R9, 0x7fffffff, RZ, 0xc0, !PT ;  /* 0x7fffffff09098812 */ /* 0x000fe200078ec0ff */
[----:B------:R-:W-:Y:S06]  /*0160*/  @!P0 BRA `(.L_x_2) ;  /* 0x0000000000f08947 */ /* 0x000fec0003800000 */
[C---:B------:R-:W-:Y:S01]  /*0170*/  FMUL R4, |R3|.reuse, 16777216 ;  /* 0x4b80000003047820 */ /* 0x040fe20000400200 */
[C---:B------:R-:W-:Y:S01]  /*0180*/  FSETP.GEU.AND P0, PT, |R3|.reuse, 1.175494350822287508e-38, PT ;  /* 0x008000000300780b */ /* 0x040fe20003f0e200 */
[----:B------:R-:W-:Y:S01]  /*0190*/  IMAD.MOV.U32 R10, RZ, RZ, 0x3a2c32e4 ;  /* 0x3a2c32e4ff0a7424 */ /* 0x000fe200078e00ff */
[----:B------:R-:W-:Y:S02]  /*01a0*/  FSETP.GEU.AND P2, PT, R3, RZ, PT ;  /* 0x000000ff0300720b */ /* 0x000fe40003f4e000 */
[----:B------:R-:W-:-:S05]  /*01b0*/  FSEL R4, R4, |R3|, !P0 ;  /* 0x4000000304047208 */ /* 0x000fca0004000000 */
[----:B------:R-:W-:-:S05]  /*01c0*/  VIADD R5, R4, 0xc0cafb0d ;  /* 0xc0cafb0d04057836 */ /* 0x000fca0000000000 */
[----:B------:R-:W-:-:S04]  /*01d0*/  LOP3.LUT R5, R5, 0xff800000, RZ, 0xc0, !PT ;  /* 0xff80000005057812 */ /* 0x000fc800078ec0ff */
[-C--:B------:R-:W-:Y:S02]  /*01e0*/  IADD3 R4, PT, PT, R4, -R5.reuse, RZ ;  /* 0x8000000504047210 */ /* 0x080fe40007ffe0ff */
[----:B------:R-:W-:-:S03]  /*01f0*/  I2FP.F32.S32 R5, R5 ;  /* 0x0000000500057245 */ /* 0x000fc60000201400 */
[C---:B------:R-:W-:Y:S01]  /*0200*/  FADD R7, R4.reuse, 1 ;  /* 0x3f80000004077421 */ /* 0x040fe20000000000 */
[----:B------:R-:W-:Y:S01]  /*0210*/  FADD R6, R4, -1 ;  /* 0xbf80000004067421 */ /* 0x000fe20000000000 */
[----:B------:R-:W-:-:S03]  /*0220*/  FSEL R4, RZ, -24, P0 ;  /* 0xc1c00000ff047808 */ /* 0x000fc60000000000 */
[----:B------:R-:W-:Y:S01]  /*0230*/  FADD R8, R6, R6 ;  /* 0x0000000606087221 */ /* 0x000fe20000000000 */
[----:B------:R-:W0:Y:S01]  /*0240*/  MUFU.RCP R7, R7 ;  /* 0x0000000700077308 */ /* 0x000e220000001000 */
[----:B------:R-:W-:Y:S02]  /*0250*/  FFMA R4, R5, 1.1920928955078125e-07, R4 ;  /* 0x3400000005047823 */ /* 0x000fe40000000004 */
[----:B0-----:R-:W-:-:S04]  /*0260*/  FMUL R9, R7, R8 ;  /* 0x0000000807097220 */ /* 0x001fc80000400000 */
[----:B------:R-:W-:Y:S01]  /*0270*/  FADD R8, R6, -R9 ;  /* 0x8000000906087221 */ /* 0x000fe20000000000 */
[CC--:B------:R-:W-:Y:S01]  /*0280*/  FMUL R5, R9.reuse, R9.reuse ;  /* 0x0000000909057220 */ /* 0x0c0fe20000400000 */
[----:B------:R-:W-:Y:S02]  /*0290*/  FFMA R13, R9, 1.4426950216293334961, R4 ;  /* 0x3fb8aa3b090d7823 */ /* 0x000fe40000000004 */
[----:B------:R-:W-:Y:S01]  /*02a0*/  FADD R11, R8, R8 ;  /* 0x00000008080b7221 */ /* 0x000fe20000000000 */
[C---:B------:R-:W-:Y:S01]  /*02b0*/  FFMA R8, R5.reuse, R10, 0.0032181653659790754318 ;  /* 0x3b52e7db05087423 */ /* 0x040fe2000000000a */
[----:B------:R-:W-:Y:S02]  /*02c0*/  FADD R4, R4, -R13 ;  /* 0x8000000d04047221 */ /* 0x000fe40000000000 */
[----:B------:R-:W-:Y:S01]  /*02d0*/  FFMA R6, R6, -R9, R11 ;  /* 0x8000000906067223 */ /* 0x000fe2000000000b */
[----:B------:R-:W-:Y:S01]  /*02e0*/  FFMA R8, R5, R8, 0.018033718690276145935 ;  /* 0x3c93bb7305087423 */ /* 0x000fe20000000008 */
[----:B------:R-:W-:-:S02]  /*02f0*/  FFMA R11, R9, 1.4426950216293334961, R4 ;  /* 0x3fb8aa3b090b7823 */ /* 0x000fc40000000004 */
[----:B------:R-:W-:Y:S01]  /*0300*/  FMUL R6, R7, R6 ;  /* 0x0000000607067220 */ /* 0x000fe20000400000 */
[----:B------:R-:W-:-:S03]  /*0310*/  FFMA R8, R5, R8, 0.12022458761930465698 ;  /* 0x3df6384f05087423 */ /* 0x000fc60000000008 */
[----:B------:R-:W-:Y:S01]  /*0320*/  FFMA R4, R6, 1.4426950216293334961, R11 ;  /* 0x3fb8aa3b06047823 */ /* 0x000fe2000000000b */
[----:B------:R-:W-:-:S03]  /*0330*/  FMUL R8, R5, R8 ;  /* 0x0000000805087220 */ /* 0x000fc60000400000 */
[----:B------:R-:W-:Y:S01]  /*0340*/  FFMA R7, R9, 1.9251366722983220825e-08, R4 ;  /* 0x32a55e3409077823 */ /* 0x000fe20000000004 */
[----:B------:R-:W-:-:S04]  /*0350*/  FMUL R5, R8, 3 ;  /* 0x4040000008057820 */ /* 0x000fc80000400000 */
[----:B------:R-:W-:Y:S01]  /*0360*/  FFMA R5, R6, R5, R7 ;  /* 0x0000000506057223 */ /* 0x000fe20000000007 */
[----:B------:R-:W-:-:S03]  /*0370*/  HFMA2 R7, -RZ, RZ, 0.64013671875, -15.109375 ;  /* 0x391fcb8eff077431 */ /* 0x000fc600000001ff */
[----:B------:R-:W-:-:S04]  /*0380*/  FFMA R8, R9, R8, R5 ;  /* 0x0000000809087223 */ /* 0x000fc80000000005 */
[----:B------:R-:W-:-:S04]  /*0390*/  FADD R4, R13, R8 ;  /* 0x000000080d047221 */ /* 0x000fc80000000000 */
[----:B------:R-:W-:Y:S01]  /*03a0*/  FMUL R5, R4, 0.75 ;  /* 0x3f40000004057820 */ /* 0x000fe20000400000 */
[----:B------:R-:W-:-:S03]  /*03b0*/  FADD R13, -R13, R4 ;  /* 0x000000040d0d7221 */ /* 0x000fc60000000100 */
[----:B------:R-:W0:Y:S01]  /*03c0*/  FRND R6, R5 ;  /* 0x0000000500067307 */ /* 0x000e220000201000 */
[----:B------:R-:W-:Y:S01]  /*03d0*/  FADD R13, R8, -R13 ;  /* 0x8000000d080d7221 */ /* 0x000fe20000000000 */
[----:B------:R-:W-:Y:S01]  /*03e0*/  FFMA R4, R4, 0.75, -R5 ;  /* 0x3f40000004047823 */ /* 0x000fe20000000805 */
[----:B------:R-:W-:-:S03]  /*03f0*/  FSETP.GT.AND P0, PT, |R5|, 152, PT ;  /* 0x431800000500780b */ /* 0x000fc60003f04200 */
[----:B------:R-:W-:Y:S01]  /*0400*/  FFMA R13, R13, 0.75, R4 ;  /* 0x3f4000000d0d7823 */ /* 0x000fe20000000004 */
[----:B0-----:R-:W-:Y:S01]  /*0410*/  FADD R4, R5, -R6 ;  /* 0x8000000605047221 */ /* 0x001fe20000000000 */
[----:B------:R-:W-:-:S03]  /*0420*/  FSETP.GT.AND P1, PT, R6, RZ, PT ;  /* 0x000000ff0600720b */ /* 0x000fc60003f24000 */
[----:B------:R-:W-:Y:S01]  /*0430*/  FADD R4, R4, R13 ;  /* 0x0000000d04047221 */ /* 0x000fe20000000000 */
[----:B------:R-:W-:Y:S02]  /*0440*/  SEL R6, RZ, 0x83000000, P1 ;  /* 0x83000000ff067807 */ /* 0x000fe40000800000 */
[----:B------:R-:W-:Y:S01]  /*0450*/  FSETP.GEU.AND P1, PT, R5, RZ, PT ;  /* 0x000000ff0500720b */ /* 0x000fe20003f2e000 */
[----:B------:R-:W-:Y:S02]  /*0460*/  FFMA R7, R4, R7, 0.0013391353422775864601 ;  /* 0x3aaf85ed04077423 */ /* 0x000fe40000000007 */
[----:B------:R-:W-:Y:S02]  /*0470*/  VIADD R3, R6, 0x7f000000 ;  /* 0x7f00000006037836 */ /* 0x000fe40000000000 */
[C---:B------:R-:W-:Y:S02]  /*0480*/  FFMA R9, R4.reuse, R7, 0.0096188392490148544312 ;  /* 0x3c1d985604097423 */ /* 0x040fe40000000007 */
[----:B------:R-:W0:Y:S02]  /*0490*/  F2I.NTZ R7, R5 ;  /* 0x0000000500077305 */ /* 0x000e240000203100 */
[----:B------:R-:W-:-:S04]  /*04a0*/  FFMA R9, R4, R9, 0.055503588169813156128 ;  /* 0x3d6357bb04097423 */ /* 0x000fc80000000009 */
[----:B------:R-:W-:-:S04]  /*04b0*/  FFMA R9, R4, R9, 0.24022644758224487305 ;  /* 0x3e75fdec04097423 */ /* 0x000fc80000000009 */
[----:B------:R-:W-:-:S04]  /*04c0*/  FFMA R9, R4, R9, 0.69314718246459960938 ;  /* 0x3f31721804097423 */ /* 0x000fc80000000009 */
[----:B------:R-:W-:Y:S01]  /*04d0*/  FFMA R4, R4, R9, 1 ;  /* 0x3f80000004047423 */ /* 0x000fe20000000009 */
[----:B0-----:R-:W-:Y:S02]  /*04e0*/  LEA R7, R7, -R6, 0x17 ;  /* 0x8000000607077211 */ /* 0x001fe400078eb8ff */
[----:B------:R-:W-:Y:S01]  /*04f0*/  FSEL R9, RZ, +INF , !P1 ;  /* 0x7f800000ff097808 */ /* 0x000fe20004800000 */
[----:B------:R-:W-:-:S04]  /*0500*/  FMUL R4, R3, R4 ;  /* 0x0000000403047220 */ /* 0x000fc80000400000 */
[----:B------:R-:W-:Y:S01]  /*0510*/  @!P0 FMUL R9, R7, R4 ;  /* 0x0000000407098220 */ /* 0x000fe20000400000 */
[----:B------:R-:W-:-:S07]  /*0520*/  @!P2 IMAD.MOV.U32 R9, RZ, RZ, 0x7fffffff ;  /* 0x7fffffffff09a424 */ /* 0x000fce00078e00ff */
.L_x_2:
[----:B------:R-:W-:Y:S05]  /*0530*/  BSYNC.RECONVERGENT B0 ;  /* 0x0000000000007941 */ /* 0x000fea0003800200 */
.L_x_1:
[----:B------:R-:W0:Y:S01]  /*0540*/  MUFU.RCP R4, R9 ;  /* 0x0000000900047308 */ /* 0x000e220000001000 */
[----:B------:R-:W-:Y:S07]  /*0550*/  BSSY.RECONVERGENT B0, `(.L_x_3) ;  /* 0x000000b000007945 */ /* 0x000fee0003800200 */
[----:B-----5:R-:W1:Y:S01]  /*0560*/  FCHK P0, R0, R9 ;  /* 0x0000000900007302 */ /* 0x020e620000000000 */
[----:B0-----:R-:W-:-:S04]  /*0570*/  FFMA R3, R4, -R9, 1 ;  /* 0x3f80000004037423 */ /* 0x001fc80000000809 */
[----:B------:R-:W-:-:S04]  /*0580*/  FFMA R3, R4, R3, R4 ;  /* 0x0000000304037223 */ /* 0x000fc80000000004 */
[----:B------:R-:W-:-:S04]  /*0590*/  FFMA R4, R0, R3, RZ ;  /* 0x0000000300047223 */ /* 0x000fc800000000ff */
[----:B------:R-:W-:-:S04]  /*05a0*/  FFMA R5, R4, -R9, R0 ;  /* 0x8000000904057223 */ /* 0x000fc80000000000 */
[----:B------:R-:W-:Y:S01]  /*05b0*/  FFMA R7, R3, R5, R4 ;  /* 0x0000000503077223 */ /* 0x000fe20000000004 */
[----:B-1----:R-:W-:Y:S06]  /*05c0*/  @!P0 BRA `(.L_x_4) ;  /* 0x00000000000c8947 */ /* 0x002fec0003800000 */
[----:B------:R-:W-:Y:S02]  /*05d0*/  MOV R3, R9 ;  /* 0x0000000900037202 */ /* 0x000fe40000000f00 */
[----:B------:R-:W-:-:S07]  /*05e0*/  MOV R10, 0x600 ;  /* 0x00000600000a7802 */ /* 0x000fce0000000f00 */
[----:B------:R-:W-:Y:S05]  /*05f0*/  CALL.REL.NOINC `($__internal_0_$__cuda_sm3x_div_rn_noftz_f32_slowpath) ;  /* 0x0000000000147944 */ /* 0x000fea0003c00000 */
.L_x_4:
[----:B------:R-:W-:Y:S05]  /*0600*/  BSYNC.RECONVERGENT B0 ;  /* 0x0000000000007941 */ /* 0x000fea0003800200 */
.L_x_3:
[----:B------:R-:W0:Y:S02]  /*0610*/  LDC.64 R4, c[0x0][0x380] ;  /* 0x0000e000ff047b82 */ /* 0x000e240000000a00 */
[----:B0-----:R-:W-:-:S05]  /*0620*/  IMAD.WIDE.U32 R2, R2, 0x4, R4 ;  /* 0x0000000402027825 */ /* 0x001fca00078e0004 */
[----:B------:R-:W-:Y:S01]  /*0630*/  STG.E desc[UR4][R2.64], R7 ;  /* 0x0000000702007986 */ /* 0x000fe2000c101904 */
[----:B------:R-:W-:Y:S05]  /*0640*/  EXIT ;  /* 0x000000000000794d */ /* 0x000fea0003800000 */
        .weak           $__internal_0_$__cuda_sm3x_div_rn_noftz_f32_slowpath
        .type           $__internal_0_$__cuda_sm3x_div_rn_noftz_f32_slowpath,@function
        .size           $__internal_0_$__cuda_sm3x_div_rn_noftz_f32_slowpath,(.L_x_17 - $__internal_0_$__cuda_sm3x_div_rn_noftz_f32_slowpath)
$__internal_0_$__cuda_sm3x_div_rn_noftz_f32_slowpath:
[----:B------:R-:W-:Y:S01]  /*0650*/  SHF.R.U32.HI R5, RZ, 0x17, R3 ;  /* 0x00000017ff057819 */ /* 0x000fe20000011603 */
[----:B------:R-:W-:Y:S01]  /*0660*/  BSSY.RECONVERGENT B1, `(.L_x_5) ;  /* 0x0000063000017945 */ /* 0x000fe20003800200 */
[--C-:B------:R-:W-:Y:S02]  /*0670*/  SHF.R.U32.HI R4, RZ, 0x17, R0.reuse ;  /* 0x00000017ff047819 */ /* 0x100fe40000011600 */
[----:B------:R-:W-:Y:S01]  /*0680*/  LOP3.LUT R11, R5, 0xff, RZ, 0xc0, !PT ;  /* 0x000000ff050b7812 */ /* 0x000fe200078ec0ff */
[----:B------:R-:W-:Y:S01]  /*0690*/  IMAD.MOV.U32 R5, RZ, RZ, R0 ;  /* 0x000000ffff057224 */ /* 0x000fe200078e0000 */
[----:B------:R-:W-:-:S03]  /*06a0*/  LOP3.LUT R4, R4, 0xff, RZ, 0xc0, !PT ;  /* 0x000000ff04047812 */ /* 0x000fc600078ec0ff */
[----:B------:R-:W-:Y:S01]  /*06b0*/  VIADD R8, R11, 0xffffffff ;  /* 0xffffffff0b087836 */ /* 0x000fe20000000000 */
[----:B------:R-:W-:-:S04]  /*06c0*/  IADD3 R7, PT, PT, R4, -0x1, RZ ;  /* 0xffffffff04077810 */ /* 0x000fc80007ffe0ff */
[----:B------:R-:W-:-:S04]  /*06d0*/  ISETP.GT.U32.AND P0, PT, R8, 0xfd, PT ;  /* 0x000000fd0800780c */ /* 0x000fc80003f04070 */
[----:B------:R-:W-:-:S13]  /*06e0*/  ISETP.GT.U32.OR P0, PT, R7, 0xfd, P0 ;  /* 0x000000fd0700780c */ /* 0x000fda0000704470 */
[----:B------:R-:W-:Y:S01]  /*06f0*/  @!P0 MOV R6, RZ ;  /* 0x000000ff00068202 */ /* 0x000fe20000000f00 */
[----:B------:R-:W-:Y:S06]  /*0700*/  @!P0 BRA `(.L_x_6) ;  /* 0x00000000005c8947 */ /* 0x000fec0003800000 */
[----:B------:R-:W-:Y:S02]  /*0710*/  FSETP.GTU.FTZ.AND P1, PT, |R3|, +INF , PT ;  /* 0x7f8000000300780b */ /* 0x000fe40003f3c200 */
[----:B------:R-:W-:-:S04]  /*0720*/  FSETP.GTU.FTZ.AND P0, PT, |R0|, +INF , PT ;  /* 0x7f8000000000780b */ /* 0x000fc80003f1c200 */
[----:B------:R-:W-:-:S13]  /*0730*/  PLOP3.LUT P0, PT, P0, P1, PT, 0xf8, 0x8f ;  /* 0x00000000008f781c */ /* 0x000fda0000703f70 */
[----:B------:R-:W-:Y:S05]  /*0740*/  @P0 BRA `(.L_x_7) ;  /* 0x00000004004c0947 */ /* 0x000fea0003800000 */
[----:B------:R-:W-:-:S13]  /*0750*/  LOP3.LUT P0, RZ, R3, 0x7fffffff, R5, 0xc8, !PT ;  /* 0x7fffffff03ff7812 */ /* 0x000fda000780c805 */
[----:B------:R-:W-:Y:S05]  /*0760*/  @!P0 BRA `(.L_x_8) ;  /* 0x00000004003c8947 */ /* 0x000fea0003800000 */
[C---:B------:R-:W-:Y:S02]  /*0770*/  FSETP.NEU.FTZ.AND P2, PT, |R0|.reuse, +INF , PT ;  /* 0x7f8000000000780b */ /* 0x040fe40003f5d200 */
[----:B------:R-:W-:Y:S02]  /*0780*/  FSETP.NEU.FTZ.AND P1, PT, |R3|, +INF , PT ;  /* 0x7f8000000300780b */ /* 0x000fe40003f3d200 */
[----:B------:R-:W-:-:S11]  /*0790*/  FSETP.NEU.FTZ.AND P0, PT, |R0|, +INF , PT ;  /* 0x7f8000000000780b */ /* 0x000fd60003f1d200 */
[----:B------:R-:W-:Y:S05]  /*07a0*/  @!P1 BRA !P2, `(.L_x_8) ;  /* 0x00000004002c9947 */ /* 0x000fea0005000000 */
[----:B------:R-:W-:-:S04]  /*07b0*/  LOP3.LUT P2, RZ, R5, 0x7fffffff, RZ, 0xc0, !PT ;  /* 0x7fffffff05ff7812 */ /* 0x000fc8000784c0ff */
[----:B------:R-:W-:-:S13]  /*07c0*/  PLOP3.LUT P1, PT, P1, P2, PT, 0x2f, 0xf2 ;  /* 0x0000000000f2781c */ /* 0x000fda0000f24577 */
[----:B------:R-:W-:Y:S05]  /*07d0*/  @P1 BRA `(.L_x_9) ;  /* 0x0000000400181947 */ /* 0x000fea0003800000 */
[----:B------:R-:W-:-:S04]  /*07e0*/  LOP3.LUT P1, RZ, R3, 0x7fffffff, RZ, 0xc0, !PT ;  /* 0x7fffffff03ff7812 */ /* 0x000fc8000782c0ff */
[----:B------:R-:W-:-:S13]  /*07f0*/  PLOP3.LUT P0, PT, P0, P1, PT, 0x2f, 0xf2 ;  /* 0x0000000000f2781c */ /* 0x000fda0000702577 */
[----:B------:R-:W-:Y:S05]  /*0800*/  @P0 BRA `(.L_x_10) ;  /* 0x0000000400000947 */ /* 0x000fea0003800000 */
[----:B------:R-:W-:Y:S02]  /*0810*/  ISETP.GE.AND P0, PT, R7, RZ, PT ;  /* 0x000000ff0700720c */ /* 0x000fe40003f06270 */
[----:B------:R-:W-:-:S11]  /*0820*/  ISETP.GE.AND P1, PT, R8, RZ, PT ;  /* 0x000000ff0800720c */ /* 0x000fd60003f26270 */
[----:B------:R-:W-:Y:S01]  /*0830*/  @P0 IMAD.MOV.U32 R6, RZ, RZ, RZ ;  /* 0x000000ffff060224 */ /* 0x000fe200078e00ff */
[----:B------:R-:W-:Y:S01]  /*0840*/  @!P0 MOV R6, 0xffffffc0 ;  /* 0xffffffc000068802 */ /* 0x000fe20000000f00 */
[----:B------:R-:W-:Y:S01]  /*0850*/  @!P0 FFMA R5, R0, 1.84467440737095516160e+19, RZ ;  /* 0x5f80000000058823 */ /* 0x000fe200000000ff */
[----:B------:R-:W-:-:S03]  /*0860*/  @!P1 FFMA R3, R3, 1.84467440737095516160e+19, RZ ;  /* 0x5f80000003039823 */ /* 0x000fc600000000ff */
[----:B------:R-:W-:-:S07]  /*0870*/  @!P1 VIADD R6, R6, 0x40 ;  /* 0x0000004006069836 */ /* 0x000fce0000000000 */
.L_x_6:
[----:B------:R-:W-:Y:S01]  /*0880*/  LEA R0, R11, 0xc0800000, 0x17 ;  /* 0xc08000000b007811 */ /* 0x000fe200078eb8ff */
[----:B------:R-:W-:Y:S01]  /*0890*/  VIADD R4, R4, 0xffffff81 ;  /* 0xffffff8104047836 */ /* 0x000fe20000000000 */
[----:B------:R-:W-:Y:S02]  /*08a0*/  BSSY.RECONVERGENT B2, `(.L_x_11) ;  /* 0x0000035000027945 */ /* 0x000fe40003800200 */
[----:B------:R-:W-:Y:S01]  /*08b0*/  IADD3 R3, PT, PT, -R0, R3, RZ ;  /* 0x0000000300037210 */ /* 0x000fe20007ffe1ff */
[----:B------:R-:W-:-:S03]  /*08c0*/  IMAD R0, R4, -0x800000, R5 ;  /* 0xff80000004007824 */ /* 0x000fc600078e0205 */
[----:B------:R0:W1:Y:S01]  /*08d0*/  MUFU.RCP R7, R3 ;  /* 0x0000000300077308 */ /* 0x0000620000001000 */
[----:B------:R-:W-:Y:S01]  /*08e0*/  FADD.FTZ R9, -R3, -RZ ;  /* 0x800000ff03097221 */ /* 0x000fe20000010100 */
[----:B0-----:R-:W-:-:S04]  /*08f0*/  IADD3 R3, PT, PT, R4, 0x7f, -R11 ;  /* 0x0000007f04037810 */ /* 0x001fc80007ffe80b */
[----:B------:R-:W-:Y:S01]  /*0900*/  IADD3 R3, PT, PT, R3, R6, RZ ;  /* 0x0000000603037210 */ /* 0x000fe20007ffe0ff */
[----:B-1----:R-:W-:-:S04]  /*0910*/  FFMA R8, R7, R9, 1 ;  /* 0x3f80000007087423 */ /* 0x002fc80000000009 */
[----:B------:R-:W-:-:S04]  /*0920*/  FFMA R12, R7, R8, R7 ;  /* 0x00000008070c7223 */ /* 0x000fc80000000007 */
[----:B------:R-:W-:-:S04]  /*0930*/  FFMA R5, R0, R12, RZ ;  /* 0x0000000c00057223 */ /* 0x000fc800000000ff */
[----:B------:R-:W-:-:S04]  /*0940*/  FFMA R8, R9, R5, R0 ;  /* 0x0000000509087223 */ /* 0x000fc80000000000 */
[----:B------:R-:W-:-:S04]  /*0950*/  FFMA R7, R12, R8, R5 ;  /* 0x000000080c077223 */ /* 0x000fc80000000005 */
[----:B------:R-:W-:-:S04]  /*0960*/  FFMA R8, R9, R7, R0 ;  /* 0x0000000709087223 */ /* 0x000fc80000000000 */
[----:B------:R-:W-:-:S05]  /*0970*/  FFMA R5, R12, R8, R7 ;  /* 0x000000080c057223 */ /* 0x000fca0000000007 */
[----:B------:R-:W-:-:S04]  /*0980*/  SHF.R.U32.HI R0, RZ, 0x17, R5 ;  /* 0x00000017ff007819 */ /* 0x000fc80000011605 */
[----:B------:R-:W-:-:S05]  /*0990*/  LOP3.LUT R0, R0, 0xff, RZ, 0xc0, !PT ;  /* 0x000000ff00007812 */ /* 0x000fca00078ec0ff */
[----:B------:R-:W-:-:S05]  /*09a0*/  IMAD.IADD R6, R0, 0x1, R3 ;  /* 0x0000000100067824 */ /* 0x000fca00078e0203 */
[----:B------:R-:W-:-:S04]  /*09b0*/  IADD3 R0, PT, PT, R6, -0x1, RZ ;  /* 0xffffffff06007810 */ /* 0x000fc80007ffe0ff */
[----:B------:R-:W-:-:S13]  /*09c0*/  ISETP.GE.U32.AND P0, PT, R0, 0xfe, PT ;  /* 0x000000fe0000780c */ /* 0x000fda0003f06070 */
[----:B------:R-:W-:Y:S05]  /*09d0*/  @!P0 BRA `(.L_x_12) ;  /* 0x0000000000808947 */ /* 0x000fea0003800000 */
[----:B------:R-:W-:-:S13]  /*09e0*/  ISETP.GT.AND P0, PT, R6, 0xfe, PT ;  /* 0x000000fe0600780c */ /* 0x000fda0003f04270 */
[----:B------:R-:W-:Y:S05]  /*09f0*/  @P0 BRA `(.L_x_13) ;  /* 0x00000000006c0947 */ /* 0x000fea0003800000 */
[----:B------:R-:W-:-:S13]  /*0a00*/  ISETP.GE.AND P0, PT, R6, 0x1, PT ;  /* 0x000000010600780c */ /* 0x000fda0003f06270 */
[----:B------:R-:W-:Y:S05]  /*0a10*/  @P0 BRA `(.L_x_14) ;  /* 0x0000000000740947 */ /* 0x000fea0003800000 */
[----:B------:R-:W-:Y:S02]  /*0a20*/  ISETP.GE.AND P0, PT, R6, -0x18, PT ;  /* 0xffffffe80600780c */ /* 0x000fe40003f06270 */
[----:B------:R-:W-:-:S11]  /*0a30*/  LOP3.LUT R5, R5, 0x80000000, RZ, 0xc0, !PT ;  /* 0x8000000005057812 */ /* 0x000fd600078ec0ff */
[----:B------:R-:W-:Y:S05]  /*0a40*/  @!P0 BRA `(.L_x_14) ;  /* 0x0000000000688947 */ /* 0x000fea0003800000 */
[CCC-:B------:R-:W-:Y:S01]  /*0a50*/  FFMA.RZ R0, R12.reuse, R8.reuse, R7.reuse ;  /* 0x000000080c007223 */ /* 0x1c0fe2000000c007 */
[-CC-:B------:R-:W-:Y:S01]  /*0a60*/  FFMA.RM R3, R12, R8.reuse, R7.reuse ;  /* 0x000000080c037223 */ /* 0x180fe20000004007 */
[C---:B------:R-:W-:Y:S02]  /*0a70*/  ISETP.NE.AND P2, PT, R6.reuse, RZ, PT ;  /* 0x000000ff0600720c */ /* 0x040fe40003f45270 */
[----:B------:R-:W-:Y:S02]  /*0a80*/  ISETP.NE.AND P1, PT, R6, RZ, PT ;  /* 0x000000ff0600720c */ /* 0x000fe40003f25270 */
[----:B------:R-:W-:Y:S01]  /*0a90*/  LOP3.LUT R4, R0, 0x7fffff, RZ, 0xc0, !PT ;  /* 0x007fffff00047812 */ /* 0x000fe200078ec0ff */
[----:B------:R-:W-:Y:S01]  /*0aa0*/  FFMA.RP R0, R12, R8, R7 ;  /* 0x000000080c007223 */ /* 0x000fe20000008007 */
[C---:B------:R-:W-:Y:S01]  /*0ab0*/  VIADD R7, R6.reuse, 0x20 ;  /* 0x0000002006077836 */ /* 0x040fe20000000000 */
[----:B------:R-:W-:Y:S02]  /*0ac0*/  IADD3 R6, PT, PT, -R6, RZ, RZ ;  /* 0x000000ff06067210 */ /* 0x000fe40007ffe1ff */
[----:B------:R-:W-:-:S02]  /*0ad0*/  LOP3.LUT R4, R4, 0x800000, RZ, 0xfc, !PT ;  /* 0x0080000004047812 */ /* 0x000fc400078efcff */
[----:B------:R-:W-:Y:S02]  /*0ae0*/  FSETP.NEU.FTZ.AND P0, PT, R0, R3, PT ;  /* 0x000000030000720b */ /* 0x000fe40003f1d000 */
[----:B------:R-:W-:Y:S02]  /*0af0*/  SHF.L.U32 R7, R4, R7, RZ ;  /* 0x0000000704077219 */ /* 0x000fe400000006ff */
[----:B------:R-:W-:Y:S02]  /*0b00*/  SEL R3, R6, RZ, P2 ;  /* 0x000000ff06037207 */ /* 0x000fe40001000000 */
[----:B------:R-:W-:Y:S02]  /*0b10*/  ISETP.NE.AND P1, PT, R7, RZ, P1 ;  /* 0x000000ff0700720c */ /* 0x000fe40000f25270 */
[----:B------:R-:W-:Y:S02]  /*0b20*/  SHF.R.U32.HI R3, RZ, R3, R4 ;  /* 0x00000003ff037219 */ /* 0x000fe40000011604 */
[----:B------:R-:W-:-:S02]  /*0b30*/  PLOP3.LUT P0, PT, P0, P1, PT, 0xf8, 0x8f ;  /* 0x00000000008f781c */ /* 0x000fc40000703f70 */
[----:B------:R-:W-:Y:S02]  /*0b40*/  SHF.R.U32.HI R7, RZ, 0x1, R3 ;  /* 0x00000001ff077819 */ /* 0x000fe40000011603 */
[----:B------:R-:W-:-:S04]  /*0b50*/  SEL R0, RZ, 0x1, !P0 ;  /* 0x00000001ff007807 */ /* 0x000fc80004000000 */
[----:B------:R-:W-:-:S04]  /*0b60*/  LOP3.LUT R0, R0, 0x1, R7, 0xf8, !PT ;  /* 0x0000000100007812 */ /* 0x000fc800078ef807 */
[----:B------:R-:W-:-:S05]  /*0b70*/  LOP3.LUT R0, R0, R3, RZ, 0xc0, !PT ;  /* 0x0000000300007212 */ /* 0x000fca00078ec0ff */
[----:B------:R-:W-:-:S05]  /*0b80*/  IMAD.IADD R0, R7, 0x1, R0 ;  /* 0x0000000107007824 */ /* 0x000fca00078e0200 */
[----:B------:R-:W-:Y:S01]  /*0b90*/  LOP3.LUT R5, R0, R5, RZ, 0xfc, !PT ;  /* 0x0000000500057212 */ /* 0x000fe200078efcff */
[----:B------:R-:W-:Y:S06]  /*0ba0*/  BRA `(.L_x_14) ;  /* 0x0000000000107947 */ /* 0x000fec0003800000 */
.L_x_13:
[----:B------:R-:W-:-:S04]  /*0bb0*/  LOP3.LUT R5, R5, 0x80000000, RZ, 0xc0, !PT ;  /* 0x8000000005057812 */ /* 0x000fc800078ec0ff */
[----:B------:R-:W-:Y:S01]  /*0bc0*/  LOP3.LUT R5, R5, 0x7f800000, RZ, 0xfc, !PT ;  /* 0x7f80000005057812 */ /* 0x000fe200078efcff */
[----:B------:R-:W-:Y:S06]  /*0bd0*/  BRA `(.L_x_14) ;  /* 0x0000000000047947 */ /* 0x000fec0003800000 */
.L_x_12:
[----:B------:R-:W-:-:S07]  /*0be0*/  LEA R5, R3, R5, 0x17 ;  /* 0x0000000503057211 */ /* 0x000fce00078eb8ff */
.L_x_14:
[----:B------:R-:W-:Y:S05]  /*0bf0*/  BSYNC.RECONVERGENT B2 ;  /* 0x0000000000027941 */ /* 0x000fea0003800200 */
.L_x_11:
[----:B------:R-:W-:Y:S05]  /*0c00*/  BRA `(.L_x_15) ;  /* 0x0000000000207947 */ /* 0x000fea0003800000 */
.L_x_10:
[----:B------:R-:W-:-:S04]  /*0c10*/  LOP3.LUT R5, R3, 0x80000000, R5, 0x48, !PT ;  /* 0x8000000003057812 */ /* 0x000fc800078e4805 */
[----:B------:R-:W-:Y:S01]  /*0c20*/  LOP3.LUT R5, R5, 0x7f800000, RZ, 0xfc, !PT ;  /* 0x7f80000005057812 */ /* 0x000fe200078efcff */
[----:B------:R-:W-:Y:S06]  /*0c30*/  BRA `(.L_x_15) ;  /* 0x0000000000147947 */ /* 0x000fec0003800000 */
.L_x_9:
[----:B------:R-:W-:Y:S01]  /*0c40*/  LOP3.LUT R5, R3, 0x80000000, R5, 0x48, !PT ;  /* 0x8000000003057812 */ /* 0x000fe200078e4805 */
[----:B------:R-:W-:Y:S06]  /*0c50*/  BRA `(.L_x_15) ;  /* 0x00000000000c7947 */ /* 0x000fec0003800000 */
.L_x_8:
[----:B------:R-:W0:Y:S01]  /*0c60*/  MUFU.RSQ R5, -QNAN ;  /* 0xffc0000000057908 */ /* 0x000e220000001400 */
[----:B------:R-:W-:Y:S05]  /*0c70*/  BRA `(.L_x_15) ;  /* 0x0000000000047947 */ /* 0x000fea0003800000 */
.L_x_7:
[----:B------:R-:W-:-:S07]  /*0c80*/  FADD.FTZ R5, R0, R3 ;  /* 0x0000000300057221 */ /* 0x000fce0000010000 */
.L_x_15:
[----:B------:R-:W-:Y:S05]  /*0c90*/  BSYNC.RECONVERGENT B1 ;  /* 0x0000000000017941 */ /* 0x000fea0003800200 */
.L_x_5:
[----:B0-----:R-:W-:Y:S01]  /*0ca0*/  IMAD.MOV.U32 R7, RZ, RZ, R5 ;  /* 0x000000ffff077224 */ /* 0x001fe200078e0005 */
[----:B------:R-:W-:Y:S01]  /*0cb0*/  MOV R4, R10 ;  /* 0x0000000a00047202 */ /* 0x000fe20000000f00 */
[----:B------:R-:W-:-:S04]  /*0cc0*/  IMAD.MOV.U32 R5, RZ, RZ, 0x0 ;  /* 0x00000000ff057424 */ /* 0x000fc800078e00ff */
[----:B------:R-:W-:Y:S05]  /*0cd0*/  RET.REL.NODEC R4 `(default_function_kernel_1) ;  /* 0xfffffff004c87950 */ /* 0x000fea0003c3ffff */
.L_x_16:
        /* <DEDUP_REMOVED lines=10> */
.L_x_17:


//--------------------- .nv.shared.reserved.0     --------------------------
	.section	.nv.shared.reserved.0,"aw",@nobits
	.weak		__nv_reservedSMEM_offset_0_alias
	.size		__nv_reservedSMEM_offset_0_alias, 0, 64
	.other		__nv_reservedSMEM_offset_0_alias,@"STO_CUDA_RESERVED_SHARED STV_DEFAULT"
__nv_reservedSMEM_offset_0_alias:
	.zero		0
	.zero		64


//--------------------- .nv.constant0.default_function_kernel --------------------------
	.section	.nv.constant0.default_function_kernel,"a",@progbits
	.sectionflags	@""
	.align	4
.nv.constant0.default_function_kernel:
	.zero		912


//--------------------- .nv.constant0.default_function_kernel_1 --------------------------
	.section	.nv.constant0.default_function_kernel_1,"a",@progbits
	.sectionflags	@""
	.align	4
.nv.constant0.default_function_kernel_1:
	.zero		920


//--------------------- SYMBOLS --------------------------

	.type		.nv.reservedSmem.offset0,@object
	.size		.nv.reservedSmem.offset0,0x4
